//
// Generated by NVIDIA NVVM Compiler
//
// Compiler Build ID: CL-36424714
// Cuda compilation tools, release 13.0, V13.0.88
// Based on NVVM 20.0.0
//

.version 9.0
.target sm_100
.address_size 64

	// .globl	_Z18shadowEffectKernelPfPKfii
.global .align 4 .b8 __cudart_i2opi_f[24] = {65, 144, 67, 60, 153, 149, 98, 219, 192, 221, 52, 245, 209, 87, 39, 252, 41, 21, 68, 78, 110, 131, 249, 162};

.visible .entry _Z18shadowEffectKernelPfPKfii(
	.param .u64 .ptr .align 1 _Z18shadowEffectKernelPfPKfii_param_0,
	.param .u64 .ptr .align 1 _Z18shadowEffectKernelPfPKfii_param_1,
	.param .u32 _Z18shadowEffectKernelPfPKfii_param_2,
	.param .u32 _Z18shadowEffectKernelPfPKfii_param_3
)
{
	.reg .pred 	%p<4>;
	.reg .b32 	%r<14>;
	.reg .b32 	%f<3>;
	.reg .b64 	%rd<8>;

	ld.param.u64 	%rd1, [_Z18shadowEffectKernelPfPKfii_param_0];
	ld.param.u64 	%rd2, [_Z18shadowEffectKernelPfPKfii_param_1];
	ld.param.u32 	%r3, [_Z18shadowEffectKernelPfPKfii_param_2];
	ld.param.u32 	%r4, [_Z18shadowEffectKernelPfPKfii_param_3];
	mov.u32 	%r6, %ctaid.x;
	mov.u32 	%r7, %ntid.x;
	mov.u32 	%r8, %tid.x;
	mad.lo.s32 	%r1, %r6, %r7, %r8;
	mov.u32 	%r9, %ctaid.y;
	mov.u32 	%r10, %ntid.y;
	mov.u32 	%r11, %tid.y;
	mad.lo.s32 	%r12, %r9, %r10, %r11;
	setp.ge.s32 	%p1, %r1, %r3;
	setp.ge.s32 	%p2, %r12, %r4;
	or.pred  	%p3, %p1, %p2;
	@%p3 bra 	$L__BB0_2;
	cvta.to.global.u64 	%rd3, %rd2;
	cvta.to.global.u64 	%rd4, %rd1;
	mad.lo.s32 	%r13, %r3, %r12, %r1;
	mul.wide.s32 	%rd5, %r13, 4;
	add.s64 	%rd6, %rd3, %rd5;
	ld.global.f32 	%f1, [%rd6];
	mul.f32 	%f2, %f1, 0f3F000000;
	add.s64 	%rd7, %rd4, %rd5;
	st.global.f32 	[%rd7], %f2;
$L__BB0_2:
	ret;

}
	// .globl	_Z22reflectionEffectKernelPfPKfii
.visible .entry _Z22reflectionEffectKernelPfPKfii(
	.param .u64 .ptr .align 1 _Z22reflectionEffectKernelPfPKfii_param_0,
	.param .u64 .ptr .align 1 _Z22reflectionEffectKernelPfPKfii_param_1,
	.param .u32 _Z22reflectionEffectKernelPfPKfii_param_2,
	.param .u32 _Z22reflectionEffectKernelPfPKfii_param_3
)
{
	.reg .pred 	%p<4>;
	.reg .b32 	%r<14>;
	.reg .b32 	%f<3>;
	.reg .b64 	%rd<8>;

	ld.param.u64 	%rd1, [_Z22reflectionEffectKernelPfPKfii_param_0];
	ld.param.u64 	%rd2, [_Z22reflectionEffectKernelPfPKfii_param_1];
	ld.param.u32 	%r3, [_Z22reflectionEffectKernelPfPKfii_param_2];
	ld.param.u32 	%r4, [_Z22reflectionEffectKernelPfPKfii_param_3];
	mov.u32 	%r6, %ctaid.x;
	mov.u32 	%r7, %ntid.x;
	mov.u32 	%r8, %tid.x;
	mad.lo.s32 	%r1, %r6, %r7, %r8;
	mov.u32 	%r9, %ctaid.y;
	mov.u32 	%r10, %ntid.y;
	mov.u32 	%r11, %tid.y;
	mad.lo.s32 	%r12, %r9, %r10, %r11;
	setp.ge.s32 	%p1, %r1, %r3;
	setp.ge.s32 	%p2, %r12, %r4;
	or.pred  	%p3, %p1, %p2;
	@%p3 bra 	$L__BB1_2;
	cvta.to.global.u64 	%rd3, %rd2;
	cvta.to.global.u64 	%rd4, %rd1;
	mad.lo.s32 	%r13, %r3, %r12, %r1;
	mul.wide.s32 	%rd5, %r13, 4;
	add.s64 	%rd6, %rd3, %rd5;
	ld.global.f32 	%f1, [%rd6];
	mul.f32 	%f2, %f1, 0f3F4CCCCD;
	add.s64 	%rd7, %rd4, %rd5;
	st.global.f32 	[%rd7], %f2;
$L__BB1_2:
	ret;

}
	// .globl	_Z20particleEffectKernelPfif
.visible .entry _Z20particleEffectKernelPfif(
	.param .u64 .ptr .align 1 _Z20particleEffectKernelPfif_param_0,
	.param .u32 _Z20particleEffectKernelPfif_param_1,
	.param .f32 _Z20particleEffectKernelPfif_param_2
)
{
	.local .align 4 .b8 	__local_depot2[28];
	.reg .b64 	%SP;
	.reg .b64 	%SPL;
	.reg .pred 	%p<10>;
	.reg .b32 	%r<45>;
	.reg .b32 	%f<31>;
	.reg .b64 	%rd<25>;
	.reg .b64 	%fd<3>;

	mov.u64 	%SPL, __local_depot2;
	ld.param.u64 	%rd9, [_Z20particleEffectKernelPfif_param_0];
	ld.param.u32 	%r16, [_Z20particleEffectKernelPfif_param_1];
	ld.param.f32 	%f7, [_Z20particleEffectKernelPfif_param_2];
	add.u64 	%rd1, %SPL, 0;
	mov.u32 	%r17, %ctaid.x;
	mov.u32 	%r18, %ntid.x;
	mov.u32 	%r19, %tid.x;
	mad.lo.s32 	%r1, %r17, %r18, %r19;
	setp.ge.s32 	%p1, %r1, %r16;
	@%p1 bra 	$L__BB2_10;
	cvt.rn.f32.s32 	%f8, %r1;
	fma.rn.f32 	%f1, %f8, 0f3DCCCCCD, %f7;
	mul.f32 	%f9, %f1, 0f3F22F983;
	cvt.rni.s32.f32 	%r44, %f9;
	cvt.rn.f32.s32 	%f10, %r44;
	fma.rn.f32 	%f11, %f10, 0fBFC90FDA, %f1;
	fma.rn.f32 	%f12, %f10, 0fB3A22168, %f11;
	fma.rn.f32 	%f30, %f10, 0fA7C234C5, %f12;
	abs.f32 	%f3, %f1;
	setp.ltu.f32 	%p2, %f3, 0f47CE4780;
	@%p2 bra 	$L__BB2_9;
	setp.neu.f32 	%p3, %f3, 0f7F800000;
	@%p3 bra 	$L__BB2_4;
	mov.f32 	%f15, 0f00000000;
	mul.rn.f32 	%f30, %f1, %f15;
	mov.b32 	%r44, 0;
	bra.uni 	$L__BB2_9;
$L__BB2_4:
	mov.b32 	%r3, %f1;
	shl.b32 	%r21, %r3, 8;
	or.b32  	%r4, %r21, -2147483648;
	mov.b64 	%rd24, 0;
	mov.b32 	%r41, 0;
	mov.u64 	%rd22, __cudart_i2opi_f;
	mov.u64 	%rd23, %rd1;
$L__BB2_5:
	.pragma "nounroll";
	ld.global.nc.u32 	%r22, [%rd22];
	mad.wide.u32 	%rd13, %r22, %r4, %rd24;
	shr.u64 	%rd24, %rd13, 32;
	st.local.u32 	[%rd23], %rd13;
	add.s32 	%r41, %r41, 1;
	add.s64 	%rd23, %rd23, 4;
	add.s64 	%rd22, %rd22, 4;
	setp.ne.s32 	%p4, %r41, 6;
	@%p4 bra 	$L__BB2_5;
	shr.u32 	%r23, %r3, 23;
	st.local.u32 	[%rd1+24], %rd24;
	and.b32  	%r7, %r23, 31;
	and.b32  	%r24, %r23, 224;
	add.s32 	%r25, %r24, -128;
	shr.u32 	%r26, %r25, 5;
	mul.wide.u32 	%rd14, %r26, 4;
	sub.s64 	%rd8, %rd1, %rd14;
	ld.local.u32 	%r42, [%rd8+24];
	ld.local.u32 	%r43, [%rd8+20];
	setp.eq.s32 	%p5, %r7, 0;
	@%p5 bra 	$L__BB2_8;
	shf.l.wrap.b32 	%r42, %r43, %r42, %r7;
	ld.local.u32 	%r27, [%rd8+16];
	shf.l.wrap.b32 	%r43, %r27, %r43, %r7;
$L__BB2_8:
	shr.u32 	%r28, %r42, 30;
	shf.l.wrap.b32 	%r29, %r43, %r42, 2;
	shl.b32 	%r30, %r43, 2;
	shr.u32 	%r31, %r29, 31;
	add.s32 	%r32, %r31, %r28;
	neg.s32 	%r33, %r32;
	setp.lt.s32 	%p6, %r3, 0;
	selp.b32 	%r44, %r33, %r32, %p6;
	xor.b32  	%r34, %r29, %r3;
	shr.s32 	%r35, %r29, 31;
	xor.b32  	%r36, %r35, %r29;
	xor.b32  	%r37, %r35, %r30;
	cvt.u64.u32 	%rd15, %r36;
	shl.b64 	%rd16, %rd15, 32;
	cvt.u64.u32 	%rd17, %r37;
	or.b64  	%rd18, %rd16, %rd17;
	cvt.rn.f64.s64 	%fd1, %rd18;
	mul.f64 	%fd2, %fd1, 0d3BF921FB54442D19;
	cvt.rn.f32.f64 	%f13, %fd2;
	neg.f32 	%f14, %f13;
	setp.lt.s32 	%p7, %r34, 0;
	selp.f32 	%f30, %f14, %f13, %p7;
$L__BB2_9:
	mul.rn.f32 	%f16, %f30, %f30;
	and.b32  	%r39, %r44, 1;
	setp.eq.b32 	%p8, %r39, 1;
	selp.f32 	%f17, 0f3F800000, %f30, %p8;
	fma.rn.f32 	%f18, %f16, %f17, 0f00000000;
	fma.rn.f32 	%f19, %f16, 0f37CBAC00, 0fBAB607ED;
	selp.f32 	%f20, %f19, 0fB94D4153, %p8;
	selp.f32 	%f21, 0f3D2AAABB, 0f3C0885E4, %p8;
	fma.rn.f32 	%f22, %f20, %f16, %f21;
	selp.f32 	%f23, 0fBEFFFFFF, 0fBE2AAAA8, %p8;
	fma.rn.f32 	%f24, %f22, %f16, %f23;
	fma.rn.f32 	%f25, %f24, %f18, %f17;
	and.b32  	%r40, %r44, 2;
	setp.eq.s32 	%p9, %r40, 0;
	mov.f32 	%f26, 0f00000000;
	sub.f32 	%f27, %f26, %f25;
	selp.f32 	%f28, %f25, %f27, %p9;
	mul.f32 	%f29, %f28, 0f3F000000;
	cvta.to.global.u64 	%rd19, %rd9;
	mul.wide.s32 	%rd20, %r1, 4;
	add.s64 	%rd21, %rd19, %rd20;
	st.global.f32 	[%rd21], %f29;
$L__BB2_10:
	ret;

}


// ===== COMPILED SASS (sm_100) =====

	.target	sm_100

	.elftype	@"ET_EXEC"


//--------------------- .note.nv.tkinfo           --------------------------
	.section	.note.nv.tkinfo,"",@"SHT_NOTE"
	.sectionflags	@"SHF_NOTE_NV_TKINFO"
	.tkinfo
        /*0018*/ 	.word	0x00000002
        /*0030*/ 	.string	""
        /*0030*/ 	.string	"ptxas"
        /*0030*/ 	.string	"Cuda compilation tools, release 13.0, V13.0.88"
        /*0030*/ 	.string	"Build cuda_13.0.r13.0/compiler.36424714_0"
        /*0030*/ 	.string	"-arch sm_100 -m 64 "



//--------------------- .note.nv.cuinfo           --------------------------
	.section	.note.nv.cuinfo,"",@"SHT_NOTE"
	.sectionflags	@"SHF_NOTE_NV_CUINFO"
        /*0018*/ 	.short	0x0002
        /*001a*/ 	.short	0x0064
        /*001c*/ 	.short	0x0082
	.zero		2


//--------------------- .nv.info                  --------------------------
	.section	.nv.info,"",@"SHT_CUDA_INFO"
	.align	4


	//----- nvinfo : EIATTR_REGCOUNT
	.align		4
        /*0000*/ 	.byte	0x04, 0x2f
        /*0002*/ 	.short	(.L_2 - .L_1)
	.align		4
.L_1:
        /*0004*/ 	.word	index@(_Z18shadowEffectKernelPfPKfii)
        /*0008*/ 	.word	0x0000000a


	//----- nvinfo : EIATTR_FRAME_SIZE
	.align		4
.L_2:
        /*000c*/ 	.byte	0x04, 0x11
        /*000e*/ 	.short	(.L_4 - .L_3)
	.align		4
.L_3:
        /*0010*/ 	.word	index@(_Z18shadowEffectKernelPfPKfii)
        /*0014*/ 	.word	0x00000000


	//----- nvinfo : EIATTR_REGCOUNT
	.align		4
.L_4:
        /*0018*/ 	.byte	0x04, 0x2f
        /*001a*/ 	.short	(.L_6 - .L_5)
	.align		4
.L_5:
        /*001c*/ 	.word	index@(_Z22reflectionEffectKernelPfPKfii)
        /*0020*/ 	.word	0x0000000a


	//----- nvinfo : EIATTR_FRAME_SIZE
	.align		4
.L_6:
        /*0024*/ 	.byte	0x04, 0x11
        /*0026*/ 	.short	(.L_8 - .L_7)
	.align		4
.L_7:
        /*0028*/ 	.word	index@(_Z22reflectionEffectKernelPfPKfii)
        /*002c*/ 	.word	0x00000000


	//----- nvinfo : EIATTR_REGCOUNT
	.align		4
.L_8:
        /*0030*/ 	.byte	0x04, 0x2f
        /*0032*/ 	.short	(.L_10 - .L_9)
	.align		4
.L_9:
        /*0034*/ 	.word	index@(_Z20particleEffectKernelPfif)
        /*0038*/ 	.word	0x00000012


	//----- nvinfo : EIATTR_FRAME_SIZE
	.align		4
.L_10:
        /*003c*/ 	.byte	0x04, 0x11
        /*003e*/ 	.short	(.L_12 - .L_11)
	.align		4
.L_11:
        /*0040*/ 	.word	index@(_Z20particleEffectKernelPfif)
        /*0044*/ 	.word	0x00000000


	//----- nvinfo : EIATTR_MIN_STACK_SIZE
	.align		4
.L_12:
        /*0048*/ 	.byte	0x04, 0x12
        /*004a*/ 	.short	(.L_14 - .L_13)
	.align		4
.L_13:
        /*004c*/ 	.word	index@(_Z20particleEffectKernelPfif)
        /*0050*/ 	.word	0x00000000


	//----- nvinfo : EIATTR_MIN_STACK_SIZE
	.align		4
.L_14:
        /*0054*/ 	.byte	0x04, 0x12
        /*0056*/ 	.short	(.L_16 - .L_15)
	.align		4
.L_15:
        /*0058*/ 	.word	index@(_Z22reflectionEffectKernelPfPKfii)
        /*005c*/ 	.word	0x00000000


	//----- nvinfo : EIATTR_MIN_STACK_SIZE
	.align		4
.L_16:
        /*0060*/ 	.byte	0x04, 0x12
        /*0062*/ 	.short	(.L_18 - .L_17)
	.align		4
.L_17:
        /*0064*/ 	.word	index@(_Z18shadowEffectKernelPfPKfii)
        /*0068*/ 	.word	0x00000000
.L_18:


//--------------------- .nv.compat                --------------------------
	.section	.nv.compat,"",@"SHT_CUDA_COMPAT_INFO"
	.align	4
        /*0000*/ 	.byte	0x02, 0x09, 0x00, 0x00, 0x02, 0x02, 0x01, 0x00, 0x02, 0x05, 0x05, 0x00, 0x03, 0x07, 0x01, 0x01
        /*0010*/ 	.byte	0x02, 0x03, 0x00, 0x00, 0x02, 0x06, 0x01, 0x00, 0x04, 0x0b, 0x08, 0x00, 0x01, 0x00, 0x00, 0x00
        /*0020*/ 	.byte	0x00, 0x00, 0x00, 0x00


//--------------------- .nv.info._Z20particleEffectKernelPfif --------------------------
	.section	.nv.info._Z20particleEffectKernelPfif,"",@"SHT_CUDA_INFO"
	.sectionflags	@""
	.align	4


	//----- nvinfo : EIATTR_CUDA_API_VERSION
	.align		4
        /*0000*/ 	.byte	0x04, 0x37
        /*0002*/ 	.short	(.L_20 - .L_19)
.L_19:
        /*0004*/ 	.word	0x00000082


	//----- nvinfo : EIATTR_KPARAM_INFO
	.align		4
.L_20:
        /*0008*/ 	.byte	0x04, 0x17
        /*000a*/ 	.short	(.L_22 - .L_21)
.L_21:
        /*000c*/ 	.word	0x00000000
        /*0010*/ 	.short	0x0002
        /*0012*/ 	.short	0x000c
        /*0014*/ 	.byte	0x00, 0xf0, 0x11, 0x00


	//----- nvinfo : EIATTR_KPARAM_INFO
	.align		4
.L_22:
        /*0018*/ 	.byte	0x04, 0x17
        /*001a*/ 	.short	(.L_24 - .L_23)
.L_23:
        /*001c*/ 	.word	0x00000000
        /*0020*/ 	.short	0x0001
        /*0022*/ 	.short	0x0008
        /*0024*/ 	.byte	0x00, 0xf0, 0x11, 0x00


	//----- nvinfo : EIATTR_KPARAM_INFO
	.align		4
.L_24:
        /*0028*/ 	.byte	0x04, 0x17
        /*002a*/ 	.short	(.L_26 - .L_25)
.L_25:
        /*002c*/ 	.word	0x00000000
        /*0030*/ 	.short	0x0000
        /*0032*/ 	.short	0x0000
        /*0034*/ 	.byte	0x00, 0xf5, 0x21, 0x00


	//----- nvinfo : EIATTR_SPARSE_MMA_MASK
	.align		4
.L_26:
        /*0038*/ 	.byte	0x03, 0x50
        /*003a*/ 	.short	0x0000


	//----- nvinfo : EIATTR_MAXREG_COUNT
	.align		4
        /*003c*/ 	.byte	0x03, 0x1b
        /*003e*/ 	.short	0x00ff


	//----- nvinfo : EIATTR_MERCURY_ISA_VERSION
	.align		4
        /*0040*/ 	.byte	0x03, 0x5f
        /*0042*/ 	.short	0x0101


	//----- nvinfo : EIATTR_VRC_CTA_INIT_COUNT
	.align		4
        /*0044*/ 	.byte	0x02, 0x4a
	.zero		1
	.zero		1


	//----- nvinfo : EIATTR_EXIT_INSTR_OFFSETS
	.align		4
        /*0048*/ 	.byte	0x04, 0x1c
        /*004a*/ 	.short	(.L_28 - .L_27)


	//   ....[0]....
.L_27:
        /*004c*/ 	.word	0x00000070


	//   ....[1]....
        /*0050*/ 	.word	0x000008b0


	//----- nvinfo : EIATTR_CRS_STACK_SIZE
	.align		4
.L_28:
        /*0054*/ 	.byte	0x04, 0x1e
        /*0056*/ 	.short	(.L_30 - .L_29)
.L_29:
        /*0058*/ 	.word	0x00000000


	//----- nvinfo : EIATTR_CBANK_PARAM_SIZE
	.align		4
.L_30:
        /*005c*/ 	.byte	0x03, 0x19
        /*005e*/ 	.short	0x0010


	//----- nvinfo : EIATTR_PARAM_CBANK
	.align		4
        /*0060*/ 	.byte	0x04, 0x0a
        /*0062*/ 	.short	(.L_32 - .L_31)
	.align		4
.L_31:
        /*0064*/ 	.word	index@(.nv.constant0._Z20particleEffectKernelPfif)
        /*0068*/ 	.short	0x0380
        /*006a*/ 	.short	0x0010


	//----- nvinfo : EIATTR_SW_WAR
	.align		4
.L_32:
        /*006c*/ 	.byte	0x04, 0x36
        /*006e*/ 	.short	(.L_34 - .L_33)
.L_33:
        /*0070*/ 	.word	0x00000008
.L_34:


//--------------------- .nv.info._Z22reflectionEffectKernelPfPKfii --------------------------
	.section	.nv.info._Z22reflectionEffectKernelPfPKfii,"",@"SHT_CUDA_INFO"
	.sectionflags	@""
	.align	4


	//----- nvinfo : EIATTR_CUDA_API_VERSION
	.align		4
        /*0000*/ 	.byte	0x04, 0x37
        /*0002*/ 	.short	(.L_36 - .L_35)
.L_35:
        /*0004*/ 	.word	0x00000082


	//----- nvinfo : EIATTR_KPARAM_INFO
	.align		4
.L_36:
        /*0008*/ 	.byte	0x04, 0x17
        /*000a*/ 	.short	(.L_38 - .L_37)
.L_37:
        /*000c*/ 	.word	0x00000000
        /*0010*/ 	.short	0x0003
        /*0012*/ 	.short	0x0014
        /*0014*/ 	.byte	0x00, 0xf0, 0x11, 0x00


	//----- nvinfo : EIATTR_KPARAM_INFO
	.align		4
.L_38:
        /*0018*/ 	.byte	0x04, 0x17
        /*001a*/ 	.short	(.L_40 - .L_39)
.L_39:
        /*001c*/ 	.word	0x00000000
        /*0020*/ 	.short	0x0002
        /*0022*/ 	.short	0x0010
        /*0024*/ 	.byte	0x00, 0xf0, 0x11, 0x00


	//----- nvinfo : EIATTR_KPARAM_INFO
	.align		4
.L_40:
        /*0028*/ 	.byte	0x04, 0x17
        /*002a*/ 	.short	(.L_42 - .L_41)
.L_41:
        /*002c*/ 	.word	0x00000000
        /*0030*/ 	.short	0x0001
        /*0032*/ 	.short	0x0008
        /*0034*/ 	.byte	0x00, 0xf5, 0x21, 0x00


	//----- nvinfo : EIATTR_KPARAM_INFO
	.align		4
.L_42:
        /*0038*/ 	.byte	0x04, 0x17
        /*003a*/ 	.short	(.L_44 - .L_43)
.L_43:
        /*003c*/ 	.word	0x00000000
        /*0040*/ 	.short	0x0000
        /*0042*/ 	.short	0x0000
        /*0044*/ 	.byte	0x00, 0xf5, 0x21, 0x00


	//----- nvinfo : EIATTR_SPARSE_MMA_MASK
	.align		4
.L_44:
        /*0048*/ 	.byte	0x03, 0x50
        /*004a*/ 	.short	0x0000


	//----- nvinfo : EIATTR_MAXREG_COUNT
	.align		4
        /*004c*/ 	.byte	0x03, 0x1b
        /*004e*/ 	.short	0x00ff


	//----- nvinfo : EIATTR_MERCURY_ISA_VERSION
	.align		4
        /*0050*/ 	.byte	0x03, 0x5f
        /*0052*/ 	.short	0x0101


	//----- nvinfo : EIATTR_VRC_CTA_INIT_COUNT
	.align		4
        /*0054*/ 	.byte	0x02, 0x4a
	.zero		1
	.zero		1


	//----- nvinfo : EIATTR_EXIT_INSTR_OFFSETS
	.align		4
        /*0058*/ 	.byte	0x04, 0x1c
        /*005a*/ 	.short	(.L_46 - .L_45)


	//   ....[0]....
.L_45:
        /*005c*/ 	.word	0x000000c0


	//   ....[1]....
        /*0060*/ 	.word	0x00000160


	//----- nvinfo : EIATTR_CBANK_PARAM_SIZE
	.align		4
.L_46:
        /*0064*/ 	.byte	0x03, 0x19
        /*0066*/ 	.short	0x0018


	//----- nvinfo : EIATTR_PARAM_CBANK
	.align		4
        /*0068*/ 	.byte	0x04, 0x0a
        /*006a*/ 	.short	(.L_48 - .L_47)
	.align		4
.L_47:
        /*006c*/ 	.word	index@(.nv.constant0._Z22reflectionEffectKernelPfPKfii)
        /*0070*/ 	.short	0x0380
        /*0072*/ 	.short	0x0018


	//----- nvinfo : EIATTR_SW_WAR
	.align		4
.L_48:
        /*0074*/ 	.byte	0x04, 0x36
        /*0076*/ 	.short	(.L_50 - .L_49)
.L_49:
        /*0078*/ 	.word	0x00000008
.L_50:


//--------------------- .nv.info._Z18shadowEffectKernelPfPKfii --------------------------
	.section	.nv.info._Z18shadowEffectKernelPfPKfii,"",@"SHT_CUDA_INFO"
	.sectionflags	@""
	.align	4


	//----- nvinfo : EIATTR_CUDA_API_VERSION
	.align		4
        /*0000*/ 	.byte	0x04, 0x37
        /*0002*/ 	.short	(.L_52 - .L_51)
.L_51:
        /*0004*/ 	.word	0x00000082


	//----- nvinfo : EIATTR_KPARAM_INFO
	.align		4
.L_52:
        /*0008*/ 	.byte	0x04, 0x17
        /*000a*/ 	.short	(.L_54 - .L_53)
.L_53:
        /*000c*/ 	.word	0x00000000
        /*0010*/ 	.short	0x0003
        /*0012*/ 	.short	0x0014
        /*0014*/ 	.byte	0x00, 0xf0, 0x11, 0x00


	//----- nvinfo : EIATTR_KPARAM_INFO
	.align		4
.L_54:
        /*0018*/ 	.byte	0x04, 0x17
        /*001a*/ 	.short	(.L_56 - .L_55)
.L_55:
        /*001c*/ 	.word	0x00000000
        /*0020*/ 	.short	0x0002
        /*0022*/ 	.short	0x0010
        /*0024*/ 	.byte	0x00, 0xf0, 0x11, 0x00


	//----- nvinfo : EIATTR_KPARAM_INFO
	.align		4
.L_56:
        /*0028*/ 	.byte	0x04, 0x17
        /*002a*/ 	.short	(.L_58 - .L_57)
.L_57:
        /*002c*/ 	.word	0x00000000
        /*0030*/ 	.short	0x0001
        /*0032*/ 	.short	0x0008
        /*0034*/ 	.byte	0x00, 0xf5, 0x21, 0x00


	//----- nvinfo : EIATTR_KPARAM_INFO
	.align		4
.L_58:
        /*0038*/ 	.byte	0x04, 0x17
        /*003a*/ 	.short	(.L_60 - .L_59)
.L_59:
        /*003c*/ 	.word	0x00000000
        /*0040*/ 	.short	0x0000
        /*0042*/ 	.short	0x0000
        /*0044*/ 	.byte	0x00, 0xf5, 0x21, 0x00


	//----- nvinfo : EIATTR_SPARSE_MMA_MASK
	.align		4
.L_60:
        /*0048*/ 	.byte	0x03, 0x50
        /*004a*/ 	.short	0x0000


	//----- nvinfo : EIATTR_MAXREG_COUNT
	.align		4
        /*004c*/ 	.byte	0x03, 0x1b
        /*004e*/ 	.short	0x00ff


	//----- nvinfo : EIATTR_MERCURY_ISA_VERSION
	.align		4
        /*0050*/ 	.byte	0x03, 0x5f
        /*0052*/ 	.short	0x0101


	//----- nvinfo : EIATTR_VRC_CTA_INIT_COUNT
	.align		4
        /*0054*/ 	.byte	0x02, 0x4a
	.zero		1
	.zero		1


	//----- nvinfo : EIATTR_EXIT_INSTR_OFFSETS
	.align		4
        /*0058*/ 	.byte	0x04, 0x1c
        /*005a*/ 	.short	(.L_62 - .L_61)


	//   ....[0]....
.L_61:
        /*005c*/ 	.word	0x000000c0


	//   ....[1]....
        /*0060*/ 	.word	0x00000160


	//----- nvinfo : EIATTR_CBANK_PARAM_SIZE
	.align		4
.L_62:
        /*0064*/ 	.byte	0x03, 0x19
        /*0066*/ 	.short	0x0018


	//----- nvinfo : EIATTR_PARAM_CBANK
	.align		4
        /*0068*/ 	.byte	0x04, 0x0a
        /*006a*/ 	.short	(.L_64 - .L_63)
	.align		4
.L_63:
        /*006c*/ 	.word	index@(.nv.constant0._Z18shadowEffectKernelPfPKfii)
        /*0070*/ 	.short	0x0380
        /*0072*/ 	.short	0x0018


	//----- nvinfo : EIATTR_SW_WAR
	.align		4
.L_64:
        /*0074*/ 	.byte	0x04, 0x36
        /*0076*/ 	.short	(.L_66 - .L_65)
.L_65:
        /*0078*/ 	.word	0x00000008
.L_66:


//--------------------- .nv.callgraph             --------------------------
	.section	.nv.callgraph,"",@"SHT_CUDA_CALLGRAPH"
	.align	4
	.sectionentsize	8
	.align		4
        /*0000*/ 	.word	0x00000000
	.align		4
        /*0004*/ 	.word	0xffffffff
	.align		4
        /*0008*/ 	.word	0x00000000
	.align		4
        /*000c*/ 	.word	0xfffffffe
	.align		4
        /*0010*/ 	.word	0x00000000
	.align		4
        /*0014*/ 	.word	0xfffffffd
	.align		4
        /*0018*/ 	.word	0x00000000
	.align		4
        /*001c*/ 	.word	0xfffffffc


//--------------------- .nv.constant4             --------------------------
	.section	.nv.constant4,"a",@progbits
	.align	8
	.align		8
.nv.constant4:
        /*0000*/ 	.dword	__cudart_i2opi_f


//--------------------- .text._Z20particleEffectKernelPfif --------------------------
	.section	.text._Z20particleEffectKernelPfif,"ax",@progbits
	.align	128
        .global         _Z20particleEffectKernelPfif
        .type           _Z20particleEffectKernelPfif,@function
        .size           _Z20particleEffectKernelPfif,(.L_x_8 - _Z20particleEffectKernelPfif)
        .other          _Z20particleEffectKernelPfif,@"STO_CUDA_ENTRY STV_DEFAULT"
_Z20particleEffectKernelPfif:
.text._Z20particleEffectKernelPfif:
[----:B------:R-:W-:Y:S01]  /*0000*/  LDC R1, c[0x0][0x37c] ;  /* 0x0000df00ff017b82 */ /* 0x000fe20000000800 */
[----:B------:R-:W0:Y:S07]  /*0010*/  S2R R3, SR_TID.X ;  /* 0x0000000000037919 */ /* 0x000e2e0000002100 */
[----:B------:R-:W0:Y:S01]  /*0020*/  S2UR UR4, SR_CTAID.X ;  /* 0x00000000000479c3 */ /* 0x000e220000002500 */
[----:B------:R-:W1:Y:S07]  /*0030*/  LDCU UR5, c[0x0][0x388] ;  /* 0x00007100ff0577ac */ /* 0x000e6e0008000800 */
[----:B------:R-:W0:Y:S02]  /*0040*/  LDC R2, c[0x0][0x360] ;  /* 0x0000d800ff027b82 */ /* 0x000e240000000800 */
[----:B0-----:R-:W-:-:S05]  /*0050*/  IMAD R2, R2, UR4, R3 ;  /* 0x0000000402027c24 */ /* 0x001fca000f8e0203 */
[----:B-1----:R-:W-:-:S13]  /*0060*/  ISETP.GE.AND P0, PT, R2, UR5, PT ;  /* 0x0000000502007c0c */ /* 0x002fda000bf06270 */
[----:B------:R-:W-:Y:S05]  /*0070*/  @P0 EXIT ;  /* 0x000000000000094d */ /* 0x000fea0003800000 */
[----:B------:R-:W0:Y:S01]  /*0080*/  LDC R3, c[0x0][0x38c] ;  /* 0x0000e300ff037b82 */ /* 0x000e220000000800 */
[----:B------:R-:W-:Y:S01]  /*0090*/  I2FP.F32.S32 R0, R2 ;  /* 0x0000000200007245 */ /* 0x000fe20000201400 */
[----:B------:R-:W1:Y:S01]  /*00a0*/  LDCU.64 UR6, c[0x0][0x358] ;  /* 0x00006b00ff0677ac */ /* 0x000e620008000a00 */
[----:B------:R-:W-:Y:S03]  /*00b0*/  BSSY.RECONVERGENT B0, `(.L_x_0) ;  /* 0x000006a000007945 */ /* 0x000fe60003800200 */
[----:B0-----:R-:W-:-:S04]  /*00c0*/  FFMA R0, R0, 0.10000000149011611938, R3 ;  /* 0x3dcccccd00007823 */ /* 0x001fc80000000003 */
[C---:B------:R-:W-:Y:S01]  /*00d0*/  FMUL R3, R0.reuse, 0.63661974668502807617 ;  /* 0x3f22f98300037820 */ /* 0x040fe20000400000 */
[----:B------:R-:W-:-:S05]  /*00e0*/  FSETP.GE.AND P0, PT, |R0|, 105615, PT ;  /* 0x47ce47800000780b */ /* 0x000fca0003f06200 */
[----:B------:R-:W0:Y:S02]  /*00f0*/  F2I.NTZ R3, R3 ;  /* 0x0000000300037305 */ /* 0x000e240000203100 */
[----:B0-----:R-:W-:-:S05]  /*0100*/  I2FP.F32.S32 R5, R3 ;  /* 0x0000000300057245 */ /* 0x001fca0000201400 */
[----:B------:R-:W-:-:S04]  /*0110*/  FFMA R4, R5, -1.5707962512969970703, R0 ;  /* 0xbfc90fda05047823 */ /* 0x000fc80000000000 */
[----:B------:R-:W-:-:S04]  /*0120*/  FFMA R4, R5, -7.5497894158615963534e-08, R4 ;  /* 0xb3a2216805047823 */ /* 0x000fc80000000004 */
[----:B------:R-:W-:Y:S01]  /*0130*/  FFMA R6, R5, -5.3903029534742383927e-15, R4 ;  /* 0xa7c234c505067823 */ /* 0x000fe20000000004 */
[----:B-1----:R-:W-:Y:S06]  /*0140*/  @!P0 BRA `(.L_x_1) ;  /* 0x0000000400808947 */ /* 0x002fec0003800000 */
[----:B------:R-:W-:-:S13]  /*0150*/  FSETP.NEU.AND P0, PT, |R0|, +INF , PT ;  /* 0x7f8000000000780b */ /* 0x000fda0003f0d200 */
[----:B------:R-:W-:Y:S01]  /*0160*/  @!P0 FMUL R6, RZ, R0 ;  /* 0x00000000ff068220 */ /* 0x000fe20000400000 */
[----:B------:R-:W-:Y:S01]  /*0170*/  @!P0 IMAD.MOV.U32 R3, RZ, RZ, RZ ;  /* 0x000000ffff038224 */ /* 0x000fe200078e00ff */
[----:B------:R-:W-:Y:S06]  /*0180*/  @!P0 BRA `(.L_x_1) ;  /* 0x0000000400708947 */ /* 0x000fec0003800000 */
[----:B------:R-:W-:Y:S01]  /*0190*/  IMAD.SHL.U32 R3, R0, 0x100, RZ ;  /* 0x0000010000037824 */ /* 0x000fe200078e00ff */
[----:B------:R-:W0:Y:S01]  /*01a0*/  LDCU.64 UR8, c[0x4][URZ] ;  /* 0x01000000ff0877ac */ /* 0x000e220008000a00 */
[----:B------:R-:W-:Y:S02]  /*01b0*/  IMAD.MOV.U32 R11, RZ, RZ, RZ ;  /* 0x000000ffff0b7224 */ /* 0x000fe400078e00ff */
[----:B------:R-:W-:Y:S01]  /*01c0*/  IMAD.MOV.U32 R8, RZ, RZ, RZ ;  /* 0x000000ffff087224 */ /* 0x000fe200078e00ff */
[----:B------:R-:W-:Y:S01]  /*01d0*/  LOP3.LUT R3, R3, 0x80000000, RZ, 0xfc, !PT ;  /* 0x8000000003037812 */ /* 0x000fe200078efcff */
[----:B------:R-:W-:Y:S01]  /*01e0*/  UMOV UR5, URZ ;  /* 0x000000ff00057c82 */ /* 0x000fe20008000000 */
[----:B------:R-:W-:-:S05]  /*01f0*/  UMOV UR4, URZ ;  /* 0x000000ff00047c82 */ /* 0x000fca0008000000 */
.L_x_2:
[----:B0-----:R-:W-:Y:S01]  /*0200*/  IMAD.U32 R6, RZ, RZ, UR8 ;  /* 0x00000008ff067e24 */ /* 0x001fe2000f8e00ff */
[----:B------:R-:W-:-:S05]  /*0210*/  MOV R7, UR9 ;  /* 0x0000000900077c02 */ /* 0x000fca0008000f00 */
[----:B------:R-:W2:Y:S01]  /*0220*/  LDG.E.CONSTANT R4, desc[UR6][R6.64] ;  /* 0x0000000606047981 */ /* 0x000ea2000c1e9900 */
[----:B------:R-:W-:Y:S01]  /*0230*/  UIADD3 UR4, UPT, UPT, UR4, 0x1, URZ ;  /* 0x0000000104047890 */ /* 0x000fe2000fffe0ff */
[C---:B------:R-:W-:Y:S01]  /*0240*/  ISETP.EQ.AND P0, PT, R8.reuse, RZ, PT ;  /* 0x000000ff0800720c */ /* 0x040fe20003f02270 */
[----:B------:R-:W-:Y:S01]  /*0250*/  UIADD3 UR8, UP1, UPT, UR8, 0x4, URZ ;  /* 0x0000000408087890 */ /* 0x000fe2000ff3e0ff */
[C---:B------:R-:W-:Y:S01]  /*0260*/  ISETP.EQ.AND P1, PT, R8.reuse, 0x4, PT ;  /* 0x000000040800780c */ /* 0x040fe20003f22270 */
[----:B------:R-:W-:Y:S01]  /*0270*/  UISETP.NE.AND UP0, UPT, UR4, 0x6, UPT ;  /* 0x000000060400788c */ /* 0x000fe2000bf05270 */
[C---:B------:R-:W-:Y:S01]  /*0280*/  ISETP.EQ.AND P2, PT, R8.reuse, 0x8, PT ;  /* 0x000000080800780c */ /* 0x040fe20003f42270 */
[----:B------:R-:W-:Y:S01]  /*0290*/  UIADD3.X UR9, UPT, UPT, URZ, UR9, URZ, UP1, !UPT ;  /* 0x00000009ff097290 */ /* 0x000fe20008ffe4ff */
[C---:B------:R-:W-:Y:S02]  /*02a0*/  ISETP.EQ.AND P3, PT, R8.reuse, 0xc, PT ;  /* 0x0000000c0800780c */ /* 0x040fe40003f62270 */
[----:B------:R-:W-:-:S02]  /*02b0*/  ISETP.EQ.AND P4, PT, R8, 0x10, PT ;  /* 0x000000100800780c */ /* 0x000fc40003f82270 */
[C---:B------:R-:W-:Y:S01]  /*02c0*/  ISETP.EQ.AND P5, PT, R8.reuse, 0x14, PT ;  /* 0x000000140800780c */ /* 0x040fe20003fa2270 */
[----:B------:R-:W-:Y:S02]  /*02d0*/  VIADD R8, R8, 0x4 ;  /* 0x0000000408087836 */ /* 0x000fe40000000000 */
[----:B--2---:R-:W-:-:S03]  /*02e0*/  IMAD.WIDE.U32 R4, R4, R3, RZ ;  /* 0x0000000304047225 */ /* 0x004fc600078e00ff */
[----:B------:R-:W-:-:S04]  /*02f0*/  IADD3 R4, P6, PT, R4, R11, RZ ;  /* 0x0000000b04047210 */ /* 0x000fc80007fde0ff */
[----:B------:R-:W-:Y:S01]  /*0300*/  IADD3.X R11, PT, PT, R5, UR5, RZ, P6, !PT ;  /* 0x00000005050b7c10 */ /* 0x000fe2000b7fe4ff */
[--C-:B------:R-:W-:Y:S01]  /*0310*/  @P0 IMAD.MOV.U32 R9, RZ, RZ, R4.reuse ;  /* 0x000000ffff090224 */ /* 0x100fe200078e0004 */
[----:B------:R-:W-:Y:S01]  /*0320*/  @P4 MOV R14, R4 ;  /* 0x00000004000e4202 */ /* 0x000fe20000000f00 */
[--C-:B------:R-:W-:Y:S02]  /*0330*/  @P1 IMAD.MOV.U32 R10, RZ, RZ, R4.reuse ;  /* 0x000000ffff0a1224 */ /* 0x100fe400078e0004 */
[--C-:B------:R-:W-:Y:S02]  /*0340*/  @P2 IMAD.MOV.U32 R12, RZ, RZ, R4.reuse ;  /* 0x000000ffff0c2224 */ /* 0x100fe400078e0004 */
[--C-:B------:R-:W-:Y:S02]  /*0350*/  @P3 IMAD.MOV.U32 R13, RZ, RZ, R4.reuse ;  /* 0x000000ffff0d3224 */ /* 0x100fe400078e0004 */
[----:B------:R-:W-:Y:S01]  /*0360*/  @P5 IMAD.MOV.U32 R15, RZ, RZ, R4 ;  /* 0x000000ffff0f5224 */ /* 0x000fe200078e0004 */
[----:B------:R-:W-:Y:S06]  /*0370*/  BRA.U UP0, `(.L_x_2) ;  /* 0xfffffffd00a07547 */ /* 0x000fec000b83ffff */
[----:B------:R-:W-:Y:S01]  /*0380*/  SHF.R.U32.HI R3, RZ, 0x17, R0 ;  /* 0x00000017ff037819 */ /* 0x000fe20000011600 */
[----:B------:R-:W-:Y:S03]  /*0390*/  BSSY.RECONVERGENT B1, `(.L_x_3) ;  /* 0x0000029000017945 */ /* 0x000fe60003800200 */
[C---:B------:R-:W-:Y:S02]  /*03a0*/  LOP3.LUT R4, R3.reuse, 0xe0, RZ, 0xc0, !PT ;  /* 0x000000e003047812 */ /* 0x040fe400078ec0ff */
[----:B------:R-:W-:-:S03]  /*03b0*/  LOP3.LUT P6, RZ, R3, 0x1f, RZ, 0xc0, !PT ;  /* 0x0000001f03ff7812 */ /* 0x000fc600078cc0ff */
[----:B------:R-:W-:-:S05]  /*03c0*/  VIADD R4, R4, 0xffffff80 ;  /* 0xffffff8004047836 */ /* 0x000fca0000000000 */
[----:B------:R-:W-:-:S05]  /*03d0*/  SHF.R.U32.HI R4, RZ, 0x5, R4 ;  /* 0x00000005ff047819 */ /* 0x000fca0000011604 */
[----:B------:R-:W-:-:S05]  /*03e0*/  IMAD.U32 R6, R4, -0x4, RZ ;  /* 0xfffffffc04067824 */ /* 0x000fca00078e00ff */
[C---:B------:R-:W-:Y:S02]  /*03f0*/  ISETP.EQ.AND P3, PT, R6.reuse, -0x18, PT ;  /* 0xffffffe80600780c */ /* 0x040fe40003f62270 */
[C---:B------:R-:W-:Y:S02]  /*0400*/  ISETP.EQ.AND P4, PT, R6.reuse, -0x14, PT ;  /* 0xffffffec0600780c */ /* 0x040fe40003f82270 */
[C---:B------:R-:W-:Y:S02]  /*0410*/  ISETP.EQ.AND P2, PT, R6.reuse, -0x10, PT ;  /* 0xfffffff00600780c */ /* 0x040fe40003f42270 */
[C---:B------:R-:W-:Y:S02]  /*0420*/  ISETP.EQ.AND P1, PT, R6.reuse, -0xc, PT ;  /* 0xfffffff40600780c */ /* 0x040fe40003f22270 */
[C---:B------:R-:W-:Y:S02]  /*0430*/  ISETP.EQ.AND P0, PT, R6.reuse, -0x8, PT ;  /* 0xfffffff80600780c */ /* 0x040fe40003f02270 */
[----:B------:R-:W-:-:S03]  /*0440*/  ISETP.EQ.AND P5, PT, R6, RZ, PT ;  /* 0x000000ff0600720c */ /* 0x000fc60003fa2270 */
[----:B------:R-:W-:Y:S02]  /*0450*/  @P3 MOV R4, R9 ;  /* 0x0000000900043202 */ /* 0x000fe40000000f00 */
[C---:B------:R-:W-:Y:S01]  /*0460*/  ISETP.EQ.AND P3, PT, R6.reuse, -0x4, PT ;  /* 0xfffffffc0600780c */ /* 0x040fe20003f62270 */
[----:B------:R-:W-:Y:S02]  /*0470*/  @P4 IMAD.MOV.U32 R5, RZ, RZ, R9 ;  /* 0x000000ffff054224 */ /* 0x000fe400078e0009 */
[----:B------:R-:W-:Y:S01]  /*0480*/  @P4 IMAD.MOV.U32 R4, RZ, RZ, R10 ;  /* 0x000000ffff044224 */ /* 0x000fe200078e000a */
[----:B------:R-:W-:Y:S01]  /*0490*/  ISETP.EQ.AND P4, PT, R6, 0x4, PT ;  /* 0x000000040600780c */ /* 0x000fe20003f82270 */
[----:B------:R-:W-:Y:S02]  /*04a0*/  @P2 IMAD.MOV.U32 R4, RZ, RZ, R12 ;  /* 0x000000ffff042224 */ /* 0x000fe400078e000c */
[----:B------:R-:W-:Y:S02]  /*04b0*/  @P1 IMAD.MOV.U32 R4, RZ, RZ, R13 ;  /* 0x000000ffff041224 */ /* 0x000fe400078e000d */
[----:B------:R-:W-:-:S02]  /*04c0*/  @P0 IMAD.MOV.U32 R4, RZ, RZ, R14 ;  /* 0x000000ffff040224 */ /* 0x000fc400078e000e */
[----:B------:R-:W-:Y:S01]  /*04d0*/  @P2 IMAD.MOV.U32 R5, RZ, RZ, R10 ;  /* 0x000000ffff052224 */ /* 0x000fe200078e000a */
[----:B------:R-:W-:Y:S01]  /*04e0*/  @P1 MOV R5, R12 ;  /* 0x0000000c00051202 */ /* 0x000fe20000000f00 */
[----:B------:R-:W-:Y:S01]  /*04f0*/  @P0 IMAD.MOV.U32 R5, RZ, RZ, R13 ;  /* 0x000000ffff050224 */ /* 0x000fe200078e000d */
[----:B------:R-:W-:Y:S01]  /*0500*/  @P3 MOV R4, R15 ;  /* 0x0000000f00043202 */ /* 0x000fe20000000f00 */
[----:B------:R-:W-:Y:S02]  /*0510*/  @P5 IMAD.MOV.U32 R4, RZ, RZ, R11 ;  /* 0x000000ffff045224 */ /* 0x000fe400078e000b */
[----:B------:R-:W-:Y:S02]  /*0520*/  @P3 IMAD.MOV.U32 R5, RZ, RZ, R14 ;  /* 0x000000ffff053224 */ /* 0x000fe400078e000e */
[----:B------:R-:W-:Y:S02]  /*0530*/  @P5 IMAD.MOV.U32 R5, RZ, RZ, R15 ;  /* 0x000000ffff055224 */ /* 0x000fe400078e000f */
[----:B------:R-:W-:-:S02]  /*0540*/  @P4 IMAD.MOV.U32 R5, RZ, RZ, R11 ;  /* 0x000000ffff054224 */ /* 0x000fc400078e000b */
[----:B------:R-:W-:Y:S01]  /*0550*/  IMAD.MOV.U32 R8, RZ, RZ, R4 ;  /* 0x000000ffff087224 */ /* 0x000fe200078e0004 */
[----:B------:R-:W-:Y:S06]  /*0560*/  @!P6 BRA `(.L_x_4) ;  /* 0x00000000002ce947 */ /* 0x000fec0003800000 */
[----:B------:R-:W-:Y:S01]  /*0570*/  @P2 MOV R4, R9 ;  /* 0x0000000900042202 */ /* 0x000fe20000000f00 */
[----:B------:R-:W-:Y:S01]  /*0580*/  @P1 IMAD.MOV.U32 R4, RZ, RZ, R10 ;  /* 0x000000ffff041224 */ /* 0x000fe200078e000a */
[----:B------:R-:W-:Y:S01]  /*0590*/  LOP3.LUT R3, R3, 0x1f, RZ, 0xc0, !PT ;  /* 0x0000001f03037812 */ /* 0x000fe200078ec0ff */
[----:B------:R-:W-:Y:S01]  /*05a0*/  @P0 IMAD.MOV.U32 R4, RZ, RZ, R12 ;  /* 0x000000ffff040224 */ /* 0x000fe200078e000c */
[----:B------:R-:W-:Y:S01]  /*05b0*/  ISETP.EQ.AND P0, PT, R6, 0x8, PT ;  /* 0x000000080600780c */ /* 0x000fe20003f02270 */
[----:B------:R-:W-:Y:S01]  /*05c0*/  @P3 IMAD.MOV.U32 R4, RZ, RZ, R13 ;  /* 0x000000ffff043224 */ /* 0x000fe200078e000d */
[----:B------:R-:W-:Y:S01]  /*05d0*/  SHF.L.W.U32.HI R8, R5, R3, R8 ;  /* 0x0000000305087219 */ /* 0x000fe20000010e08 */
[----:B------:R-:W-:Y:S01]  /*05e0*/  @P5 IMAD.MOV.U32 R4, RZ, RZ, R14 ;  /* 0x000000ffff045224 */ /* 0x000fe200078e000e */
[----:B------:R-:W-:-:S09]  /*05f0*/  @P4 MOV R4, R15 ;  /* 0x0000000f00044202 */ /* 0x000fd20000000f00 */
[----:B------:R-:W-:-:S05]  /*0600*/  @P0 IMAD.MOV.U32 R4, RZ, RZ, R11 ;  /* 0x000000ffff040224 */ /* 0x000fca00078e000b */
[----:B------:R-:W-:-:S07]  /*0610*/  SHF.L.W.U32.HI R5, R4, R3, R5 ;  /* 0x0000000304057219 */ /* 0x000fce0000010e05 */
.L_x_4:
[----:B------:R-:W-:Y:S05]  /*0620*/  BSYNC.RECONVERGENT B1 ;  /* 0x0000000000017941 */ /* 0x000fea0003800200 */
.L_x_3:
[C---:B------:R-:W-:Y:S01]  /*0630*/  SHF.L.W.U32.HI R9, R5.reuse, 0x2, R8 ;  /* 0x0000000205097819 */ /* 0x040fe20000010e08 */
[----:B------:R-:W-:Y:S01]  /*0640*/  IMAD.SHL.U32 R5, R5, 0x4, RZ ;  /* 0x0000000405057824 */ /* 0x000fe200078e00ff */
[----:B------:R-:W-:Y:S01]  /*0650*/  UMOV UR4, 0x54442d19 ;  /* 0x54442d1900047882 */ /* 0x000fe20000000000 */
[----:B------:R-:W-:Y:S01]  /*0660*/  UMOV UR5, 0x3bf921fb ;  /* 0x3bf921fb00057882 */ /* 0x000fe20000000000 */
[----:B------:R-:W-:Y:S02]  /*0670*/  SHF.R.S32.HI R4, RZ, 0x1f, R9 ;  /* 0x0000001fff047819 */ /* 0x000fe40000011409 */
[----:B------:R-:W-:Y:S02]  /*0680*/  ISETP.GE.AND P0, PT, R0, RZ, PT ;  /* 0x000000ff0000720c */ /* 0x000fe40003f06270 */
[C---:B------:R-:W-:Y:S02]  /*0690*/  LOP3.LUT R6, R4.reuse, R5, RZ, 0x3c, !PT ;  /* 0x0000000504067212 */ /* 0x040fe400078e3cff */
[----:B------:R-:W-:-:S02]  /*06a0*/  LOP3.LUT R7, R4, R9, RZ, 0x3c, !PT ;  /* 0x0000000904077212 */ /* 0x000fc400078e3cff */
[----:B------:R-:W-:Y:S02]  /*06b0*/  SHF.R.U32.HI R3, RZ, 0x1e, R8 ;  /* 0x0000001eff037819 */ /* 0x000fe40000011608 */
[----:B------:R-:W0:Y:S01]  /*06c0*/  I2F.F64.S64 R4, R6 ;  /* 0x0000000600047312 */ /* 0x000e220000301c00 */
[C---:B------:R-:W-:Y:S02]  /*06d0*/  LOP3.LUT R0, R9.reuse, R0, RZ, 0x3c, !PT ;  /* 0x0000000009007212 */ /* 0x040fe400078e3cff */
[----:B------:R-:W-:Y:S02]  /*06e0*/  LEA.HI R3, R9, R3, RZ, 0x1 ;  /* 0x0000000309037211 */ /* 0x000fe400078f08ff */
[----:B------:R-:W-:-:S03]  /*06f0*/  ISETP.GE.AND P1, PT, R0, RZ, PT ;  /* 0x000000ff0000720c */ /* 0x000fc60003f26270 */
[----:B------:R-:W-:-:S04]  /*0700*/  IMAD.MOV R0, RZ, RZ, -R3 ;  /* 0x000000ffff007224 */ /* 0x000fc800078e0a03 */
[----:B------:R-:W-:Y:S01]  /*0710*/  @!P0 IMAD.MOV.U32 R3, RZ, RZ, R0 ;  /* 0x000000ffff038224 */ /* 0x000fe200078e0000 */
[----:B0-----:R-:W-:-:S10]  /*0720*/  DMUL R4, R4, UR4 ;  /* 0x0000000404047c28 */ /* 0x001fd40008000000 */
[----:B------:R-:W0:Y:S02]  /*0730*/  F2F.F32.F64 R4, R4 ;  /* 0x0000000400047310 */ /* 0x000e240000301000 */
[----:B0-----:R-:W-:-:S07]  /*0740*/  FSEL R6, -R4, R4, !P1 ;  /* 0x0000000404067208 */ /* 0x001fce0004800100 */
.L_x_1:
[----:B------:R-:W-:Y:S05]  /*0750*/  BSYNC.RECONVERGENT B0 ;  /* 0x0000000000007941 */ /* 0x000fea0003800200 */
.L_x_0:
[----:B------:R-:W-:Y:S01]  /*0760*/  MOV R0, 0x37cbac00 ;  /* 0x37cbac0000007802 */ /* 0x000fe20000000f00 */
[----:B------:R-:W-:Y:S01]  /*0770*/  FMUL R7, R6, R6 ;  /* 0x0000000606077220 */ /* 0x000fe20000400000 */
[C---:B------:R-:W-:Y:S01]  /*0780*/  LOP3.LUT R4, R3.reuse, 0x1, RZ, 0xc0, !PT ;  /* 0x0000000103047812 */ /* 0x040fe200078ec0ff */
[----:B------:R-:W-:Y:S01]  /*0790*/  IMAD.MOV.U32 R8, RZ, RZ, 0x3d2aaabb ;  /* 0x3d2aaabbff087424 */ /* 0x000fe200078e00ff */
[----:B------:R-:W-:Y:S01]  /*07a0*/  LOP3.LUT P1, RZ, R3, 0x2, RZ, 0xc0, !PT ;  /* 0x0000000203ff7812 */ /* 0x000fe2000782c0ff */
[----:B------:R-:W-:Y:S01]  /*07b0*/  FFMA R0, R7, R0, -0.0013887860113754868507 ;  /* 0xbab607ed07007423 */ /* 0x000fe20000000000 */
[----:B------:R-:W-:Y:S01]  /*07c0*/  ISETP.NE.U32.AND P0, PT, R4, 0x1, PT ;  /* 0x000000010400780c */ /* 0x000fe20003f05070 */
[----:B------:R-:W-:Y:S01]  /*07d0*/  IMAD.MOV.U32 R9, RZ, RZ, 0x3effffff ;  /* 0x3effffffff097424 */ /* 0x000fe200078e00ff */
[----:B------:R-:W0:Y:S02]  /*07e0*/  LDC.64 R4, c[0x0][0x380] ;  /* 0x0000e000ff047b82 */ /* 0x000e240000000a00 */
[----:B------:R-:W-:-:S02]  /*07f0*/  FSEL R0, R0, -0.00019574658654164522886, !P0 ;  /* 0xb94d415300007808 */ /* 0x000fc40004000000 */
[----:B------:R-:W-:Y:S02]  /*0800*/  FSEL R8, R8, 0.0083327032625675201416, !P0 ;  /* 0x3c0885e408087808 */ /* 0x000fe40004000000 */
[----:B------:R-:W-:-:S03]  /*0810*/  FSEL R3, -R9, -0.16666662693023681641, !P0 ;  /* 0xbe2aaaa809037808 */ /* 0x000fc60004000100 */
[----:B------:R-:W-:Y:S01]  /*0820*/  FFMA R8, R7, R0, R8 ;  /* 0x0000000007087223 */ /* 0x000fe20000000008 */
[----:B------:R-:W-:-:S03]  /*0830*/  FSEL R0, R6, 1, P0 ;  /* 0x3f80000006007808 */ /* 0x000fc60000000000 */
[C---:B------:R-:W-:Y:S02]  /*0840*/  FFMA R3, R7.reuse, R8, R3 ;  /* 0x0000000807037223 */ /* 0x040fe40000000003 */
[----:B------:R-:W-:-:S04]  /*0850*/  FFMA R7, R7, R0, RZ ;  /* 0x0000000007077223 */ /* 0x000fc800000000ff */
[----:B------:R-:W-:-:S04]  /*0860*/  FFMA R0, R7, R3, R0 ;  /* 0x0000000307007223 */ /* 0x000fc80000000000 */
[----:B------:R-:W-:Y:S01]  /*0870*/  @P1 FADD R0, RZ, -R0 ;  /* 0x80000000ff001221 */ /* 0x000fe20000000000 */
[----:B0-----:R-:W-:-:S04]  /*0880*/  IMAD.WIDE R4, R2, 0x4, R4 ;  /* 0x0000000402047825 */ /* 0x001fc800078e0204 */
[----:B------:R-:W-:-:S05]  /*0890*/  FMUL R3, R0, 0.5 ;  /* 0x3f00000000037820 */ /* 0x000fca0000400000 */
[----:B------:R-:W-:Y:S01]  /*08a0*/  STG.E desc[UR6][R4.64], R3 ;  /* 0x0000000304007986 */ /* 0x000fe2000c101906 */
[----:B------:R-:W-:Y:S05]  /*08b0*/  EXIT ;  /* 0x000000000000794d */ /* 0x000fea0003800000 */
.L_x_5:
[----:B------:R-:W-:-:S00]  /*08c0*/  BRA `(.L_x_5) ;  /* 0xfffffffc00fc7947 */ /* 0x000fc0000383ffff */
[----:B------:R-:W-:-:S00]  /*08d0*/  NOP ;  /* 0x0000000000007918 */ /* 0x000fc00000000000 */
        /* <DEDUP_REMOVED lines=10> */
.L_x_8:


//--------------------- .text._Z22reflectionEffectKernelPfPKfii --------------------------
	.section	.text._Z22reflectionEffectKernelPfPKfii,"ax",@progbits
	.align	128
        .global         _Z22reflectionEffectKernelPfPKfii
        .type           _Z22reflectionEffectKernelPfPKfii,@function
        .size           _Z22reflectionEffectKernelPfPKfii,(.L_x_9 - _Z22reflectionEffectKernelPfPKfii)
        .other          _Z22reflectionEffectKernelPfPKfii,@"STO_CUDA_ENTRY STV_DEFAULT"
_Z22reflectionEffectKernelPfPKfii:
.text._Z22reflectionEffectKernelPfPKfii:
[----:B------:R-:W-:Y:S01]  /*0000*/  LDC R1, c[0x0][0x37c] ;  /* 0x0000df00ff017b82 */ /* 0x000fe20000000800 */
[----:B------:R-:W0:Y:S07]  /*0010*/  S2R R2, SR_TID.Y ;  /* 0x0000000000027919 */ /* 0x000e2e0000002200 */
[----:B------:R-:W1:Y:S01]  /*0020*/  LDC R0, c[0x0][0x360] ;  /* 0x0000d800ff007b82 */ /* 0x000e620000000800 */
[----:B------:R-:W2:Y:S01]  /*0030*/  LDCU.64 UR6, c[0x0][0x390] ;  /* 0x00007200ff0677ac */ /* 0x000ea20008000a00 */
[----:B------:R-:W1:Y:S06]  /*0040*/  S2R R3, SR_TID.X ;  /* 0x0000000000037919 */ /* 0x000e6c0000002100 */
[----:B------:R-:W0:Y:S08]  /*0050*/  S2UR UR5, SR_CTAID.Y ;  /* 0x00000000000579c3 */ /* 0x000e300000002600 */
[----:B------:R-:W0:Y:S08]  /*0060*/  LDC R5, c[0x0][0x364] ;  /* 0x0000d900ff057b82 */ /* 0x000e300000000800 */
[----:B------:R-:W1:Y:S01]  /*0070*/  S2UR UR4, SR_CTAID.X ;  /* 0x00000000000479c3 */ /* 0x000e620000002500 */
[----:B0-----:R-:W-:-:S05]  /*0080*/  IMAD R5, R5, UR5, R2 ;  /* 0x0000000505057c24 */ /* 0x001fca000f8e0202 */
[----:B--2---:R-:W-:Y:S01]  /*0090*/  ISETP.GE.AND P0, PT, R5, UR7, PT ;  /* 0x0000000705007c0c */ /* 0x004fe2000bf06270 */
[----:B-1----:R-:W-:-:S05]  /*00a0*/  IMAD R0, R0, UR4, R3 ;  /* 0x0000000400007c24 */ /* 0x002fca000f8e0203 */
[----:B------:R-:W-:-:S13]  /*00b0*/  ISETP.GE.OR P0, PT, R0, UR6, P0 ;  /* 0x0000000600007c0c */ /* 0x000fda0008706670 */
[----:B------:R-:W-:Y:S05]  /*00c0*/  @P0 EXIT ;  /* 0x000000000000094d */ /* 0x000fea0003800000 */
[----:B------:R-:W0:Y:S01]  /*00d0*/  LDC.64 R2, c[0x0][0x388] ;  /* 0x0000e200ff027b82 */ /* 0x000e220000000a00 */
[----:B------:R-:W1:Y:S01]  /*00e0*/  LDCU.64 UR4, c[0x0][0x358] ;  /* 0x00006b00ff0477ac */ /* 0x000e620008000a00 */
[----:B------:R-:W-:-:S06]  /*00f0*/  IMAD R7, R5, UR6, R0 ;  /* 0x0000000605077c24 */ /* 0x000fcc000f8e0200 */
[----:B------:R-:W2:Y:S01]  /*0100*/  LDC.64 R4, c[0x0][0x380] ;  /* 0x0000e000ff047b82 */ /* 0x000ea20000000a00 */
[----:B0-----:R-:W-:-:S06]  /*0110*/  IMAD.WIDE R2, R7, 0x4, R2 ;  /* 0x0000000407027825 */ /* 0x001fcc00078e0202 */
[----:B-1----:R-:W3:Y:S01]  /*0120*/  LDG.E R2, desc[UR4][R2.64] ;  /* 0x0000000402027981 */ /* 0x002ee2000c1e1900 */
[----:B--2---:R-:W-:-:S04]  /*0130*/  IMAD.WIDE R4, R7, 0x4, R4 ;  /* 0x0000000407047825 */ /* 0x004fc800078e0204 */
[----:B---3--:R-:W-:-:S05]  /*0140*/  FMUL R7, R2, 0.80000001192092895508 ;  /* 0x3f4ccccd02077820 */ /* 0x008fca0000400000 */
[----:B------:R-:W-:Y:S01]  /*0150*/  STG.E desc[UR4][R4.64], R7 ;  /* 0x0000000704007986 */ /* 0x000fe2000c101904 */
[----:B------:R-:W-:Y:S05]  /*0160*/  EXIT ;  /* 0x000000000000794d */ /* 0x000fea0003800000 */
.L_x_6:
        /* <DEDUP_REMOVED lines=9> */
.L_x_9:


//--------------------- .text._Z18shadowEffectKernelPfPKfii --------------------------
	.section	.text._Z18shadowEffectKernelPfPKfii,"ax",@progbits
	.align	128
        .global         _Z18shadowEffectKernelPfPKfii
        .type           _Z18shadowEffectKernelPfPKfii,@function
        .size           _Z18shadowEffectKernelPfPKfii,(.L_x_10 - _Z18shadowEffectKernelPfPKfii)
        .other          _Z18shadowEffectKernelPfPKfii,@"STO_CUDA_ENTRY STV_DEFAULT"
_Z18shadowEffectKernelPfPKfii:
.text._Z18shadowEffectKernelPfPKfii:
        /* <DEDUP_REMOVED lines=20> */
[----:B---3--:R-:W-:-:S05]  /*0140*/  FMUL R7, R2, 0.5 ;  /* 0x3f00000002077820 */ /* 0x008fca0000400000 */
[----:B------:R-:W-:Y:S01]  /*0150*/  STG.E desc[UR4][R4.64], R7 ;  /* 0x0000000704007986 */ /* 0x000fe2000c101904 */
[----:B------:R-:W-:Y:S05]  /*0160*/  EXIT ;  /* 0x000000000000794d */ /* 0x000fea0003800000 */
.L_x_7:
        /* <DEDUP_REMOVED lines=9> */
.L_x_10:


//--------------------- .nv.global.init           --------------------------
	.section	.nv.global.init,"aw",@progbits
	.align	4
.nv.global.init:
	.type		__cudart_i2opi_f,@object
	.size		__cudart_i2opi_f,(.L_0 - __cudart_i2opi_f)
__cudart_i2opi_f:
        /*0000*/ 	.byte	0x41, 0x90, 0x43, 0x3c, 0x99, 0x95, 0x62, 0xdb, 0xc0, 0xdd, 0x34, 0xf5, 0xd1, 0x57, 0x27, 0xfc
        /*0010*/ 	.byte	0x29, 0x15, 0x44, 0x4e, 0x6e, 0x83, 0xf9, 0xa2
.L_0:


//--------------------- .nv.shared.reserved.0     --------------------------
	.section	.nv.shared.reserved.0,"aw",@nobits
	.weak		__nv_reservedSMEM_offset_0_alias
	.size		__nv_reservedSMEM_offset_0_alias, 0, 64
	.other		__nv_reservedSMEM_offset_0_alias,@"STO_CUDA_RESERVED_SHARED STV_DEFAULT"
__nv_reservedSMEM_offset_0_alias:
	.zero		0
	.zero		64


//--------------------- .nv.constant0._Z20particleEffectKernelPfif --------------------------
	.section	.nv.constant0._Z20particleEffectKernelPfif,"a",@progbits
	.sectionflags	@""
	.align	4
.nv.constant0._Z20particleEffectKernelPfif:
	.zero		912


//--------------------- .nv.constant0._Z22reflectionEffectKernelPfPKfii --------------------------
	.section	.nv.constant0._Z22reflectionEffectKernelPfPKfii,"a",@progbits
	.sectionflags	@""
	.align	4
.nv.constant0._Z22reflectionEffectKernelPfPKfii:
	.zero		920


//--------------------- .nv.constant0._Z18shadowEffectKernelPfPKfii --------------------------
	.section	.nv.constant0._Z18shadowEffectKernelPfPKfii,"a",@progbits
	.sectionflags	@""
	.align	4
.nv.constant0._Z18shadowEffectKernelPfPKfii:
	.zero		920


//--------------------- SYMBOLS --------------------------

	.type		.nv.reservedSmem.offset0,@object
	.size		.nv.reservedSmem.offset0,0x4
